//
// Generated by NVIDIA NVVM Compiler
//
// Compiler Build ID: CL-36424714
// Cuda compilation tools, release 13.0, V13.0.88
// Based on NVVM 20.0.0
//

.version 9.0
.target sm_100
.address_size 64

	// .globl	_Z9naiveGmemPfS_ii
// _ZZ16shared_transposePfS_iiE4tile has been demoted
// _ZZ19sharedpad_transposePfS_iiE4tile has been demoted

.visible .entry _Z9naiveGmemPfS_ii(
	.param .u64 .ptr .align 1 _Z9naiveGmemPfS_ii_param_0,
	.param .u64 .ptr .align 1 _Z9naiveGmemPfS_ii_param_1,
	.param .u32 _Z9naiveGmemPfS_ii_param_2,
	.param .u32 _Z9naiveGmemPfS_ii_param_3
)
{
	.reg .pred 	%p<4>;
	.reg .b32 	%r<15>;
	.reg .b32 	%f<2>;
	.reg .b64 	%rd<9>;

	ld.param.u64 	%rd1, [_Z9naiveGmemPfS_ii_param_0];
	ld.param.u64 	%rd2, [_Z9naiveGmemPfS_ii_param_1];
	ld.param.u32 	%r3, [_Z9naiveGmemPfS_ii_param_2];
	ld.param.u32 	%r5, [_Z9naiveGmemPfS_ii_param_3];
	mov.u32 	%r6, %ntid.x;
	mov.u32 	%r7, %ctaid.x;
	mov.u32 	%r8, %tid.x;
	mad.lo.s32 	%r1, %r6, %r7, %r8;
	mov.u32 	%r9, %ntid.y;
	mov.u32 	%r10, %ctaid.y;
	mov.u32 	%r11, %tid.y;
	mad.lo.s32 	%r12, %r9, %r10, %r11;
	setp.ge.u32 	%p1, %r1, %r3;
	setp.ge.u32 	%p2, %r12, %r5;
	or.pred  	%p3, %p1, %p2;
	@%p3 bra 	$L__BB0_2;
	cvta.to.global.u64 	%rd3, %rd2;
	cvta.to.global.u64 	%rd4, %rd1;
	mad.lo.s32 	%r13, %r3, %r12, %r1;
	mul.wide.u32 	%rd5, %r13, 4;
	add.s64 	%rd6, %rd3, %rd5;
	ld.global.f32 	%f1, [%rd6];
	mad.lo.s32 	%r14, %r5, %r1, %r12;
	mul.wide.u32 	%rd7, %r14, 4;
	add.s64 	%rd8, %rd4, %rd7;
	st.global.f32 	[%rd8], %f1;
$L__BB0_2:
	ret;

}
	// .globl	_Z16shared_transposePfS_ii
.visible .entry _Z16shared_transposePfS_ii(
	.param .u64 .ptr .align 1 _Z16shared_transposePfS_ii_param_0,
	.param .u64 .ptr .align 1 _Z16shared_transposePfS_ii_param_1,
	.param .u32 _Z16shared_transposePfS_ii_param_2,
	.param .u32 _Z16shared_transposePfS_ii_param_3
)
{
	.reg .pred 	%p<4>;
	.reg .b32 	%r<30>;
	.reg .b32 	%f<3>;
	.reg .b64 	%rd<9>;
	// demoted variable
	.shared .align 4 .b8 _ZZ16shared_transposePfS_iiE4tile[1024];
	ld.param.u64 	%rd1, [_Z16shared_transposePfS_ii_param_0];
	ld.param.u64 	%rd2, [_Z16shared_transposePfS_ii_param_1];
	ld.param.u32 	%r7, [_Z16shared_transposePfS_ii_param_2];
	ld.param.u32 	%r8, [_Z16shared_transposePfS_ii_param_3];
	mov.u32 	%r9, %ntid.x;
	mov.u32 	%r10, %ctaid.x;
	mul.lo.s32 	%r11, %r9, %r10;
	mov.u32 	%r1, %tid.x;
	add.s32 	%r12, %r11, %r1;
	mov.u32 	%r13, %ntid.y;
	mov.u32 	%r14, %ctaid.y;
	mul.lo.s32 	%r15, %r13, %r14;
	mov.u32 	%r2, %tid.y;
	add.s32 	%r16, %r15, %r2;
	mad.lo.s32 	%r3, %r7, %r16, %r12;
	mad.lo.s32 	%r17, %r2, %r9, %r1;
	div.u32 	%r4, %r17, %r13;
	mul.lo.s32 	%r18, %r4, %r13;
	sub.s32 	%r5, %r17, %r18;
	add.s32 	%r19, %r5, %r15;
	add.s32 	%r20, %r4, %r11;
	mad.lo.s32 	%r6, %r20, %r8, %r19;
	setp.ge.u32 	%p1, %r19, %r7;
	setp.ge.u32 	%p2, %r20, %r8;
	or.pred  	%p3, %p2, %p1;
	@%p3 bra 	$L__BB1_2;
	cvta.to.global.u64 	%rd3, %rd2;
	cvta.to.global.u64 	%rd4, %rd1;
	mul.wide.u32 	%rd5, %r3, 4;
	add.s64 	%rd6, %rd3, %rd5;
	ld.global.f32 	%f1, [%rd6];
	shl.b32 	%r21, %r2, 7;
	mov.u32 	%r22, _ZZ16shared_transposePfS_iiE4tile;
	add.s32 	%r23, %r22, %r21;
	shl.b32 	%r24, %r1, 2;
	add.s32 	%r25, %r23, %r24;
	st.shared.f32 	[%r25], %f1;
	bar.sync 	0;
	shl.b32 	%r26, %r5, 7;
	add.s32 	%r27, %r22, %r26;
	shl.b32 	%r28, %r4, 2;
	add.s32 	%r29, %r27, %r28;
	ld.shared.f32 	%f2, [%r29];
	mul.wide.u32 	%rd7, %r6, 4;
	add.s64 	%rd8, %rd4, %rd7;
	st.global.f32 	[%rd8], %f2;
$L__BB1_2:
	ret;

}
	// .globl	_Z19sharedpad_transposePfS_ii
.visible .entry _Z19sharedpad_transposePfS_ii(
	.param .u64 .ptr .align 1 _Z19sharedpad_transposePfS_ii_param_0,
	.param .u64 .ptr .align 1 _Z19sharedpad_transposePfS_ii_param_1,
	.param .u32 _Z19sharedpad_transposePfS_ii_param_2,
	.param .u32 _Z19sharedpad_transposePfS_ii_param_3
)
{
	.reg .pred 	%p<4>;
	.reg .b32 	%r<28>;
	.reg .b32 	%f<3>;
	.reg .b64 	%rd<9>;
	// demoted variable
	.shared .align 4 .b8 _ZZ19sharedpad_transposePfS_iiE4tile[1056];
	ld.param.u64 	%rd1, [_Z19sharedpad_transposePfS_ii_param_0];
	ld.param.u64 	%rd2, [_Z19sharedpad_transposePfS_ii_param_1];
	ld.param.u32 	%r7, [_Z19sharedpad_transposePfS_ii_param_2];
	ld.param.u32 	%r8, [_Z19sharedpad_transposePfS_ii_param_3];
	mov.u32 	%r9, %ntid.x;
	mov.u32 	%r10, %ctaid.x;
	mul.lo.s32 	%r11, %r9, %r10;
	mov.u32 	%r1, %tid.x;
	add.s32 	%r12, %r11, %r1;
	mov.u32 	%r13, %ntid.y;
	mov.u32 	%r14, %ctaid.y;
	mul.lo.s32 	%r15, %r13, %r14;
	mov.u32 	%r2, %tid.y;
	add.s32 	%r16, %r15, %r2;
	mad.lo.s32 	%r3, %r7, %r16, %r12;
	mad.lo.s32 	%r17, %r2, %r9, %r1;
	div.u32 	%r4, %r17, %r13;
	mul.lo.s32 	%r18, %r4, %r13;
	sub.s32 	%r5, %r17, %r18;
	add.s32 	%r19, %r5, %r15;
	add.s32 	%r20, %r4, %r11;
	mad.lo.s32 	%r6, %r20, %r8, %r19;
	setp.ge.u32 	%p1, %r19, %r7;
	setp.ge.u32 	%p2, %r20, %r8;
	or.pred  	%p3, %p2, %p1;
	@%p3 bra 	$L__BB2_2;
	cvta.to.global.u64 	%rd3, %rd2;
	cvta.to.global.u64 	%rd4, %rd1;
	mul.wide.u32 	%rd5, %r3, 4;
	add.s64 	%rd6, %rd3, %rd5;
	ld.global.f32 	%f1, [%rd6];
	mov.u32 	%r21, _ZZ19sharedpad_transposePfS_iiE4tile;
	mad.lo.s32 	%r22, %r2, 132, %r21;
	shl.b32 	%r23, %r1, 2;
	add.s32 	%r24, %r22, %r23;
	st.shared.f32 	[%r24], %f1;
	bar.sync 	0;
	mad.lo.s32 	%r25, %r5, 132, %r21;
	shl.b32 	%r26, %r4, 2;
	add.s32 	%r27, %r25, %r26;
	ld.shared.f32 	%f2, [%r27];
	mul.wide.u32 	%rd7, %r6, 4;
	add.s64 	%rd8, %rd4, %rd7;
	st.global.f32 	[%rd8], %f2;
$L__BB2_2:
	ret;

}


// ===== COMPILED SASS (sm_100) =====

	.target	sm_100

	.elftype	@"ET_EXEC"


//--------------------- .note.nv.tkinfo           --------------------------
	.section	.note.nv.tkinfo,"",@"SHT_NOTE"
	.sectionflags	@"SHF_NOTE_NV_TKINFO"
	.tkinfo
        /*0018*/ 	.word	0x00000002
        /*0030*/ 	.string	""
        /*0030*/ 	.string	"ptxas"
        /*0030*/ 	.string	"Cuda compilation tools, release 13.0, V13.0.88"
        /*0030*/ 	.string	"Build cuda_13.0.r13.0/compiler.36424714_0"
        /*0030*/ 	.string	"-arch sm_100 -m 64 "



//--------------------- .note.nv.cuinfo           --------------------------
	.section	.note.nv.cuinfo,"",@"SHT_NOTE"
	.sectionflags	@"SHF_NOTE_NV_CUINFO"
        /*0018*/ 	.short	0x0002
        /*001a*/ 	.short	0x0064
        /*001c*/ 	.short	0x0082
	.zero		2


//--------------------- .nv.info                  --------------------------
	.section	.nv.info,"",@"SHT_CUDA_INFO"
	.align	4


	//----- nvinfo : EIATTR_REGCOUNT
	.align		4
        /*0000*/ 	.byte	0x04, 0x2f
        /*0002*/ 	.short	(.L_1 - .L_0)
	.align		4
.L_0:
        /*0004*/ 	.word	index@(_Z9naiveGmemPfS_ii)
        /*0008*/ 	.word	0x0000000a


	//----- nvinfo : EIATTR_FRAME_SIZE
	.align		4
.L_1:
        /*000c*/ 	.byte	0x04, 0x11
        /*000e*/ 	.short	(.L_3 - .L_2)
	.align		4
.L_2:
        /*0010*/ 	.word	index@(_Z9naiveGmemPfS_ii)
        /*0014*/ 	.word	0x00000000


	//----- nvinfo : EIATTR_REGCOUNT
	.align		4
.L_3:
        /*0018*/ 	.byte	0x04, 0x2f
        /*001a*/ 	.short	(.L_5 - .L_4)
	.align		4
.L_4:
        /*001c*/ 	.word	index@(_Z16shared_transposePfS_ii)
        /*0020*/ 	.word	0x0000000e


	//----- nvinfo : EIATTR_FRAME_SIZE
	.align		4
.L_5:
        /*0024*/ 	.byte	0x04, 0x11
        /*0026*/ 	.short	(.L_7 - .L_6)
	.align		4
.L_6:
        /*0028*/ 	.word	index@(_Z16shared_transposePfS_ii)
        /*002c*/ 	.word	0x00000000


	//----- nvinfo : EIATTR_REGCOUNT
	.align		4
.L_7:
        /*0030*/ 	.byte	0x04, 0x2f
        /*0032*/ 	.short	(.L_9 - .L_8)
	.align		4
.L_8:
        /*0034*/ 	.word	index@(_Z19sharedpad_transposePfS_ii)
        /*0038*/ 	.word	0x0000000e


	//----- nvinfo : EIATTR_FRAME_SIZE
	.align		4
.L_9:
        /*003c*/ 	.byte	0x04, 0x11
        /*003e*/ 	.short	(.L_11 - .L_10)
	.align		4
.L_10:
        /*0040*/ 	.word	index@(_Z19sharedpad_transposePfS_ii)
        /*0044*/ 	.word	0x00000000


	//----- nvinfo : EIATTR_MIN_STACK_SIZE
	.align		4
.L_11:
        /*0048*/ 	.byte	0x04, 0x12
        /*004a*/ 	.short	(.L_13 - .L_12)
	.align		4
.L_12:
        /*004c*/ 	.word	index@(_Z19sharedpad_transposePfS_ii)
        /*0050*/ 	.word	0x00000000


	//----- nvinfo : EIATTR_MIN_STACK_SIZE
	.align		4
.L_13:
        /*0054*/ 	.byte	0x04, 0x12
        /*0056*/ 	.short	(.L_15 - .L_14)
	.align		4
.L_14:
        /*0058*/ 	.word	index@(_Z16shared_transposePfS_ii)
        /*005c*/ 	.word	0x00000000


	//----- nvinfo : EIATTR_MIN_STACK_SIZE
	.align		4
.L_15:
        /*0060*/ 	.byte	0x04, 0x12
        /*0062*/ 	.short	(.L_17 - .L_16)
	.align		4
.L_16:
        /*0064*/ 	.word	index@(_Z9naiveGmemPfS_ii)
        /*0068*/ 	.word	0x00000000
.L_17:


//--------------------- .nv.compat                --------------------------
	.section	.nv.compat,"",@"SHT_CUDA_COMPAT_INFO"
	.align	4
        /*0000*/ 	.byte	0x02, 0x09, 0x00, 0x00, 0x02, 0x02, 0x01, 0x00, 0x02, 0x05, 0x05, 0x00, 0x03, 0x07, 0x01, 0x01
        /*0010*/ 	.byte	0x02, 0x03, 0x00, 0x00, 0x02, 0x06, 0x01, 0x00, 0x04, 0x0b, 0x08, 0x00, 0x09, 0x00, 0x00, 0x00
        /*0020*/ 	.byte	0x00, 0x00, 0x00, 0x00


//--------------------- .nv.info._Z19sharedpad_transposePfS_ii --------------------------
	.section	.nv.info._Z19sharedpad_transposePfS_ii,"",@"SHT_CUDA_INFO"
	.sectionflags	@""
	.align	4


	//----- nvinfo : EIATTR_CUDA_API_VERSION
	.align		4
        /*0000*/ 	.byte	0x04, 0x37
        /*0002*/ 	.short	(.L_19 - .L_18)
.L_18:
        /*0004*/ 	.word	0x00000082


	//----- nvinfo : EIATTR_KPARAM_INFO
	.align		4
.L_19:
        /*0008*/ 	.byte	0x04, 0x17
        /*000a*/ 	.short	(.L_21 - .L_20)
.L_20:
        /*000c*/ 	.word	0x00000000
        /*0010*/ 	.short	0x0003
        /*0012*/ 	.short	0x0014
        /*0014*/ 	.byte	0x00, 0xf0, 0x11, 0x00


	//----- nvinfo : EIATTR_KPARAM_INFO
	.align		4
.L_21:
        /*0018*/ 	.byte	0x04, 0x17
        /*001a*/ 	.short	(.L_23 - .L_22)
.L_22:
        /*001c*/ 	.word	0x00000000
        /*0020*/ 	.short	0x0002
        /*0022*/ 	.short	0x0010
        /*0024*/ 	.byte	0x00, 0xf0, 0x11, 0x00


	//----- nvinfo : EIATTR_KPARAM_INFO
	.align		4
.L_23:
        /*0028*/ 	.byte	0x04, 0x17
        /*002a*/ 	.short	(.L_25 - .L_24)
.L_24:
        /*002c*/ 	.word	0x00000000
        /*0030*/ 	.short	0x0001
        /*0032*/ 	.short	0x0008
        /*0034*/ 	.byte	0x00, 0xf5, 0x21, 0x00


	//----- nvinfo : EIATTR_KPARAM_INFO
	.align		4
.L_25:
        /*0038*/ 	.byte	0x04, 0x17
        /*003a*/ 	.short	(.L_27 - .L_26)
.L_26:
        /*003c*/ 	.word	0x00000000
        /*0040*/ 	.short	0x0000
        /*0042*/ 	.short	0x0000
        /*0044*/ 	.byte	0x00, 0xf5, 0x21, 0x00


	//----- nvinfo : EIATTR_SPARSE_MMA_MASK
	.align		4
.L_27:
        /*0048*/ 	.byte	0x03, 0x50
        /*004a*/ 	.short	0x0000


	//----- nvinfo : EIATTR_MAXREG_COUNT
	.align		4
        /*004c*/ 	.byte	0x03, 0x1b
        /*004e*/ 	.short	0x00ff


	//----- nvinfo : EIATTR_NUM_BARRIERS
	.align		4
        /*0050*/ 	.byte	0x02, 0x4c
        /*0052*/ 	.byte	0x01
	.zero		1


	//----- nvinfo : EIATTR_MERCURY_ISA_VERSION
	.align		4
        /*0054*/ 	.byte	0x03, 0x5f
        /*0056*/ 	.short	0x0101


	//----- nvinfo : EIATTR_VRC_CTA_INIT_COUNT
	.align		4
        /*0058*/ 	.byte	0x02, 0x4a
	.zero		1
	.zero		1


	//----- nvinfo : EIATTR_EXIT_INSTR_OFFSETS
	.align		4
        /*005c*/ 	.byte	0x04, 0x1c
        /*005e*/ 	.short	(.L_29 - .L_28)


	//   ....[0]....
.L_28:
        /*0060*/ 	.word	0x00000250


	//   ....[1]....
        /*0064*/ 	.word	0x00000370


	//----- nvinfo : EIATTR_CBANK_PARAM_SIZE
	.align		4
.L_29:
        /*0068*/ 	.byte	0x03, 0x19
        /*006a*/ 	.short	0x0018


	//----- nvinfo : EIATTR_PARAM_CBANK
	.align		4
        /*006c*/ 	.byte	0x04, 0x0a
        /*006e*/ 	.short	(.L_31 - .L_30)
	.align		4
.L_30:
        /*0070*/ 	.word	index@(.nv.constant0._Z19sharedpad_transposePfS_ii)
        /*0074*/ 	.short	0x0380
        /*0076*/ 	.short	0x0018


	//----- nvinfo : EIATTR_SW_WAR
	.align		4
.L_31:
        /*0078*/ 	.byte	0x04, 0x36
        /*007a*/ 	.short	(.L_33 - .L_32)
.L_32:
        /*007c*/ 	.word	0x00000008
.L_33:


//--------------------- .nv.info._Z16shared_transposePfS_ii --------------------------
	.section	.nv.info._Z16shared_transposePfS_ii,"",@"SHT_CUDA_INFO"
	.sectionflags	@""
	.align	4


	//----- nvinfo : EIATTR_CUDA_API_VERSION
	.align		4
        /*0000*/ 	.byte	0x04, 0x37
        /*0002*/ 	.short	(.L_35 - .L_34)
.L_34:
        /*0004*/ 	.word	0x00000082


	//----- nvinfo : EIATTR_KPARAM_INFO
	.align		4
.L_35:
        /*0008*/ 	.byte	0x04, 0x17
        /*000a*/ 	.short	(.L_37 - .L_36)
.L_36:
        /*000c*/ 	.word	0x00000000
        /*0010*/ 	.short	0x0003
        /*0012*/ 	.short	0x0014
        /*0014*/ 	.byte	0x00, 0xf0, 0x11, 0x00


	//----- nvinfo : EIATTR_KPARAM_INFO
	.align		4
.L_37:
        /*0018*/ 	.byte	0x04, 0x17
        /*001a*/ 	.short	(.L_39 - .L_38)
.L_38:
        /*001c*/ 	.word	0x00000000
        /*0020*/ 	.short	0x0002
        /*0022*/ 	.short	0x0010
        /*0024*/ 	.byte	0x00, 0xf0, 0x11, 0x00


	//----- nvinfo : EIATTR_KPARAM_INFO
	.align		4
.L_39:
        /*0028*/ 	.byte	0x04, 0x17
        /*002a*/ 	.short	(.L_41 - .L_40)
.L_40:
        /*002c*/ 	.word	0x00000000
        /*0030*/ 	.short	0x0001
        /*0032*/ 	.short	0x0008
        /*0034*/ 	.byte	0x00, 0xf5, 0x21, 0x00


	//----- nvinfo : EIATTR_KPARAM_INFO
	.align		4
.L_41:
        /*0038*/ 	.byte	0x04, 0x17
        /*003a*/ 	.short	(.L_43 - .L_42)
.L_42:
        /*003c*/ 	.word	0x00000000
        /*0040*/ 	.short	0x0000
        /*0042*/ 	.short	0x0000
        /*0044*/ 	.byte	0x00, 0xf5, 0x21, 0x00


	//----- nvinfo : EIATTR_SPARSE_MMA_MASK
	.align		4
.L_43:
        /*0048*/ 	.byte	0x03, 0x50
        /*004a*/ 	.short	0x0000


	//----- nvinfo : EIATTR_MAXREG_COUNT
	.align		4
        /*004c*/ 	.byte	0x03, 0x1b
        /*004e*/ 	.short	0x00ff


	//----- nvinfo : EIATTR_NUM_BARRIERS
	.align		4
        /*0050*/ 	.byte	0x02, 0x4c
        /*0052*/ 	.byte	0x01
	.zero		1


	//----- nvinfo : EIATTR_MERCURY_ISA_VERSION
	.align		4
        /*0054*/ 	.byte	0x03, 0x5f
        /*0056*/ 	.short	0x0101


	//----- nvinfo : EIATTR_VRC_CTA_INIT_COUNT
	.align		4
        /*0058*/ 	.byte	0x02, 0x4a
	.zero		1
	.zero		1


	//----- nvinfo : EIATTR_EXIT_INSTR_OFFSETS
	.align		4
        /*005c*/ 	.byte	0x04, 0x1c
        /*005e*/ 	.short	(.L_45 - .L_44)


	//   ....[0]....
.L_44:
        /*0060*/ 	.word	0x00000250


	//   ....[1]....
        /*0064*/ 	.word	0x00000370


	//----- nvinfo : EIATTR_CBANK_PARAM_SIZE
	.align		4
.L_45:
        /*0068*/ 	.byte	0x03, 0x19
        /*006a*/ 	.short	0x0018


	//----- nvinfo : EIATTR_PARAM_CBANK
	.align		4
        /*006c*/ 	.byte	0x04, 0x0a
        /*006e*/ 	.short	(.L_47 - .L_46)
	.align		4
.L_46:
        /*0070*/ 	.word	index@(.nv.constant0._Z16shared_transposePfS_ii)
        /*0074*/ 	.short	0x0380
        /*0076*/ 	.short	0x0018


	//----- nvinfo : EIATTR_SW_WAR
	.align		4
.L_47:
        /*0078*/ 	.byte	0x04, 0x36
        /*007a*/ 	.short	(.L_49 - .L_48)
.L_48:
        /*007c*/ 	.word	0x00000008
.L_49:


//--------------------- .nv.info._Z9naiveGmemPfS_ii --------------------------
	.section	.nv.info._Z9naiveGmemPfS_ii,"",@"SHT_CUDA_INFO"
	.sectionflags	@""
	.align	4


	//----- nvinfo : EIATTR_CUDA_API_VERSION
	.align		4
        /*0000*/ 	.byte	0x04, 0x37
        /*0002*/ 	.short	(.L_51 - .L_50)
.L_50:
        /*0004*/ 	.word	0x00000082


	//----- nvinfo : EIATTR_KPARAM_INFO
	.align		4
.L_51:
        /*0008*/ 	.byte	0x04, 0x17
        /*000a*/ 	.short	(.L_53 - .L_52)
.L_52:
        /*000c*/ 	.word	0x00000000
        /*0010*/ 	.short	0x0003
        /*0012*/ 	.short	0x0014
        /*0014*/ 	.byte	0x00, 0xf0, 0x11, 0x00


	//----- nvinfo : EIATTR_KPARAM_INFO
	.align		4
.L_53:
        /*0018*/ 	.byte	0x04, 0x17
        /*001a*/ 	.short	(.L_55 - .L_54)
.L_54:
        /*001c*/ 	.word	0x00000000
        /*0020*/ 	.short	0x0002
        /*0022*/ 	.short	0x0010
        /*0024*/ 	.byte	0x00, 0xf0, 0x11, 0x00


	//----- nvinfo : EIATTR_KPARAM_INFO
	.align		4
.L_55:
        /*0028*/ 	.byte	0x04, 0x17
        /*002a*/ 	.short	(.L_57 - .L_56)
.L_56:
        /*002c*/ 	.word	0x00000000
        /*0030*/ 	.short	0x0001
        /*0032*/ 	.short	0x0008
        /*0034*/ 	.byte	0x00, 0xf5, 0x21, 0x00


	//----- nvinfo : EIATTR_KPARAM_INFO
	.align		4
.L_57:
        /*0038*/ 	.byte	0x04, 0x17
        /*003a*/ 	.short	(.L_59 - .L_58)
.L_58:
        /*003c*/ 	.word	0x00000000
        /*0040*/ 	.short	0x0000
        /*0042*/ 	.short	0x0000
        /*0044*/ 	.byte	0x00, 0xf5, 0x21, 0x00


	//----- nvinfo : EIATTR_SPARSE_MMA_MASK
	.align		4
.L_59:
        /*0048*/ 	.byte	0x03, 0x50
        /*004a*/ 	.short	0x0000


	//----- nvinfo : EIATTR_MAXREG_COUNT
	.align		4
        /*004c*/ 	.byte	0x03, 0x1b
        /*004e*/ 	.short	0x00ff


	//----- nvinfo : EIATTR_MERCURY_ISA_VERSION
	.align		4
        /*0050*/ 	.byte	0x03, 0x5f
        /*0052*/ 	.short	0x0101


	//----- nvinfo : EIATTR_VRC_CTA_INIT_COUNT
	.align		4
        /*0054*/ 	.byte	0x02, 0x4a
	.zero		1
	.zero		1


	//----- nvinfo : EIATTR_EXIT_INSTR_OFFSETS
	.align		4
        /*0058*/ 	.byte	0x04, 0x1c
        /*005a*/ 	.short	(.L_61 - .L_60)


	//   ....[0]....
.L_60:
        /*005c*/ 	.word	0x000000c0


	//   ....[1]....
        /*0060*/ 	.word	0x00000160


	//----- nvinfo : EIATTR_CBANK_PARAM_SIZE
	.align		4
.L_61:
        /*0064*/ 	.byte	0x03, 0x19
        /*0066*/ 	.short	0x0018


	//----- nvinfo : EIATTR_PARAM_CBANK
	.align		4
        /*0068*/ 	.byte	0x04, 0x0a
        /*006a*/ 	.short	(.L_63 - .L_62)
	.align		4
.L_62:
        /*006c*/ 	.word	index@(.nv.constant0._Z9naiveGmemPfS_ii)
        /*0070*/ 	.short	0x0380
        /*0072*/ 	.short	0x0018


	//----- nvinfo : EIATTR_SW_WAR
	.align		4
.L_63:
        /*0074*/ 	.byte	0x04, 0x36
        /*0076*/ 	.short	(.L_65 - .L_64)
.L_64:
        /*0078*/ 	.word	0x00000008
.L_65:


//--------------------- .nv.callgraph             --------------------------
	.section	.nv.callgraph,"",@"SHT_CUDA_CALLGRAPH"
	.align	4
	.sectionentsize	8
	.align		4
        /*0000*/ 	.word	0x00000000
	.align		4
        /*0004*/ 	.word	0xffffffff
	.align		4
        /*0008*/ 	.word	0x00000000
	.align		4
        /*000c*/ 	.word	0xfffffffe
	.align		4
        /*0010*/ 	.word	0x00000000
	.align		4
        /*0014*/ 	.word	0xfffffffd
	.align		4
        /*0018*/ 	.word	0x00000000
	.align		4
        /*001c*/ 	.word	0xfffffffc


//--------------------- .text._Z19sharedpad_transposePfS_ii --------------------------
	.section	.text._Z19sharedpad_transposePfS_ii,"ax",@progbits
	.align	128
        .global         _Z19sharedpad_transposePfS_ii
        .type           _Z19sharedpad_transposePfS_ii,@function
        .size           _Z19sharedpad_transposePfS_ii,(.L_x_3 - _Z19sharedpad_transposePfS_ii)
        .other          _Z19sharedpad_transposePfS_ii,@"STO_CUDA_ENTRY STV_DEFAULT"
_Z19sharedpad_transposePfS_ii:
.text._Z19sharedpad_transposePfS_ii:
[----:B------:R-:W-:Y:S01]  /*0000*/  LDC R1, c[0x0][0x37c] ;  /* 0x0000df00ff017b82 */ /* 0x000fe20000000800 */
[----:B------:R-:W0:Y:S01]  /*0010*/  LDCU UR4, c[0x0][0x360] ;  /* 0x00006c00ff0477ac */ /* 0x000e220008000800 */
[----:B------:R-:W0:Y:S01]  /*0020*/  S2R R0, SR_TID.X ;  /* 0x0000000000007919 */ /* 0x000e220000002100 */
[----:B------:R-:W1:Y:S01]  /*0030*/  LDCU UR5, c[0x0][0x364] ;  /* 0x00006c80ff0577ac */ /* 0x000e620008000800 */
[----:B------:R-:W0:Y:S01]  /*0040*/  S2R R3, SR_TID.Y ;  /* 0x0000000000037919 */ /* 0x000e220000002200 */
[----:B------:R-:W2:Y:S01]  /*0050*/  LDCU.64 UR6, c[0x0][0x390] ;  /* 0x00007200ff0677ac */ /* 0x000ea20008000a00 */
[----:B-1----:R-:W1:Y:S01]  /*0060*/  I2F.U32.RP R6, UR5 ;  /* 0x0000000500067d06 */ /* 0x002e620008209000 */
[----:B------:R-:W-:-:S07]  /*0070*/  ISETP.NE.U32.AND P2, PT, RZ, UR5, PT ;  /* 0x00000005ff007c0c */ /* 0x000fce000bf45070 */
[----:B-1----:R-:W1:Y:S01]  /*0080*/  MUFU.RCP R6, R6 ;  /* 0x0000000600067308 */ /* 0x002e620000001000 */
[----:B0-----:R-:W-:Y:S01]  /*0090*/  IMAD R2, R3, UR4, R0 ;  /* 0x0000000403027c24 */ /* 0x001fe2000f8e0200 */
[----:B-1----:R-:W-:-:S06]  /*00a0*/  IADD3 R4, PT, PT, R6, 0xffffffe, RZ ;  /* 0x0ffffffe06047810 */ /* 0x002fcc0007ffe0ff */
[----:B------:R0:W1:Y:S02]  /*00b0*/  F2I.FTZ.U32.TRUNC.NTZ R5, R4 ;  /* 0x0000000400057305 */ /* 0x000064000021f000 */
[----:B0-----:R-:W-:Y:S01]  /*00c0*/  HFMA2 R4, -RZ, RZ, 0, 0 ;  /* 0x00000000ff047431 */ /* 0x001fe200000001ff */
[----:B-1----:R-:W-:-:S05]  /*00d0*/  IADD3 R7, PT, PT, RZ, -R5, RZ ;  /* 0x80000005ff077210 */ /* 0x002fca0007ffe0ff */
[----:B------:R-:W-:-:S04]  /*00e0*/  IMAD R7, R7, UR5, RZ ;  /* 0x0000000507077c24 */ /* 0x000fc8000f8e02ff */
[----:B------:R-:W-:Y:S02]  /*00f0*/  IMAD.HI.U32 R5, R5, R7, R4 ;  /* 0x0000000705057227 */ /* 0x000fe400078e0004 */
[----:B------:R-:W0:Y:S04]  /*0100*/  S2R R7, SR_CTAID.Y ;  /* 0x0000000000077919 */ /* 0x000e280000002600 */
[----:B------:R-:W-:-:S05]  /*0110*/  IMAD.HI.U32 R6, R5, R2, RZ ;  /* 0x0000000205067227 */ /* 0x000fca00078e00ff */
[----:B------:R-:W-:-:S05]  /*0120*/  IADD3 R5, PT, PT, -R6, RZ, RZ ;  /* 0x000000ff06057210 */ /* 0x000fca0007ffe1ff */
[----:B------:R-:W-:-:S05]  /*0130*/  IMAD R5, R5, UR5, R2 ;  /* 0x0000000505057c24 */ /* 0x000fca000f8e0202 */
[----:B------:R-:W-:-:S13]  /*0140*/  ISETP.GE.U32.AND P0, PT, R5, UR5, PT ;  /* 0x0000000505007c0c */ /* 0x000fda000bf06070 */
[----:B------:R-:W-:Y:S02]  /*0150*/  @P0 IADD3 R5, PT, PT, R5, -UR5, RZ ;  /* 0x8000000505050c10 */ /* 0x000fe4000fffe0ff */
[----:B------:R-:W-:Y:S02]  /*0160*/  @P0 IADD3 R6, PT, PT, R6, 0x1, RZ ;  /* 0x0000000106060810 */ /* 0x000fe40007ffe0ff */
[----:B------:R-:W-:Y:S02]  /*0170*/  ISETP.GE.U32.AND P1, PT, R5, UR5, PT ;  /* 0x0000000505007c0c */ /* 0x000fe4000bf26070 */
[----:B------:R-:W1:Y:S11]  /*0180*/  S2R R5, SR_CTAID.X ;  /* 0x0000000000057919 */ /* 0x000e760000002500 */
[----:B------:R-:W-:-:S02]  /*0190*/  @P1 IADD3 R6, PT, PT, R6, 0x1, RZ ;  /* 0x0000000106061810 */ /* 0x000fc40007ffe0ff */
[----:B------:R-:W-:-:S04]  /*01a0*/  @!P2 LOP3.LUT R6, RZ, UR5, RZ, 0x33, !PT ;  /* 0x00000005ff06ac12 */ /* 0x000fc8000f8e33ff */
[----:B------:R-:W-:-:S05]  /*01b0*/  IADD3 R9, PT, PT, -R6, RZ, RZ ;  /* 0x000000ff06097210 */ /* 0x000fca0007ffe1ff */
[----:B------:R-:W-:-:S04]  /*01c0*/  IMAD R8, R9, UR5, R2 ;  /* 0x0000000509087c24 */ /* 0x000fc8000f8e0202 */
[----:B0-----:R-:W-:-:S05]  /*01d0*/  IMAD R4, R7, UR5, R8 ;  /* 0x0000000507047c24 */ /* 0x001fca000f8e0208 */
[----:B--2---:R-:W-:Y:S01]  /*01e0*/  ISETP.GE.U32.AND P0, PT, R4, UR6, PT ;  /* 0x0000000604007c0c */ /* 0x004fe2000bf06070 */
[C---:B-1----:R-:W-:Y:S02]  /*01f0*/  IMAD R9, R5.reuse, UR4, R6 ;  /* 0x0000000405097c24 */ /* 0x042fe4000f8e0206 */
[----:B------:R-:W-:Y:S02]  /*0200*/  IMAD R2, R5, UR4, R0 ;  /* 0x0000000405027c24 */ /* 0x000fe4000f8e0200 */
[----:B------:R-:W-:Y:S01]  /*0210*/  IMAD R5, R7, UR5, R3 ;  /* 0x0000000507057c24 */ /* 0x000fe2000f8e0203 */
[C---:B------:R-:W-:Y:S01]  /*0220*/  ISETP.GE.U32.OR P0, PT, R9.reuse, UR7, P0 ;  /* 0x0000000709007c0c */ /* 0x040fe20008706470 */
[----:B------:R-:W-:Y:S02]  /*0230*/  IMAD R9, R9, UR7, R4 ;  /* 0x0000000709097c24 */ /* 0x000fe4000f8e0204 */
[----:B------:R-:W-:-:S10]  /*0240*/  IMAD R7, R5, UR6, R2 ;  /* 0x0000000605077c24 */ /* 0x000fd4000f8e0202 */
[----:B------:R-:W-:Y:S05]  /*0250*/  @P0 EXIT ;  /* 0x000000000000094d */ /* 0x000fea0003800000 */
[----:B------:R-:W0:Y:S01]  /*0260*/  LDC.64 R4, c[0x0][0x388] ;  /* 0x0000e200ff047b82 */ /* 0x000e220000000a00 */
[----:B------:R-:W1:Y:S01]  /*0270*/  LDCU.64 UR4, c[0x0][0x358] ;  /* 0x00006b00ff0477ac */ /* 0x000e620008000a00 */
[----:B0-----:R-:W-:-:S06]  /*0280*/  IMAD.WIDE.U32 R4, R7, 0x4, R4 ;  /* 0x0000000407047825 */ /* 0x001fcc00078e0004 */
[----:B-1----:R-:W2:Y:S01]  /*0290*/  LDG.E R4, desc[UR4][R4.64] ;  /* 0x0000000404047981 */ /* 0x002ea2000c1e1900 */
[----:B------:R-:W-:Y:S01]  /*02a0*/  MOV R2, 0x400 ;  /* 0x0000040000027802 */ /* 0x000fe20000000f00 */
[----:B------:R-:W0:Y:S03]  /*02b0*/  S2R R7, SR_CgaCtaId ;  /* 0x0000000000077919 */ /* 0x000e260000008800 */
[----:B0-----:R-:W-:-:S05]  /*02c0*/  LEA R2, R7, R2, 0x18 ;  /* 0x0000000207027211 */ /* 0x001fca00078ec0ff */
[--C-:B------:R-:W-:Y:S02]  /*02d0*/  IMAD R3, R3, 0x84, R2.reuse ;  /* 0x0000008403037824 */ /* 0x100fe400078e0202 */
[----:B------:R-:W-:-:S03]  /*02e0*/  IMAD R11, R8, 0x84, R2 ;  /* 0x00000084080b7824 */ /* 0x000fc600078e0202 */
[----:B------:R-:W-:Y:S02]  /*02f0*/  LEA R7, R0, R3, 0x2 ;  /* 0x0000000300077211 */ /* 0x000fe400078e10ff */
[----:B------:R-:W-:Y:S01]  /*0300*/  LEA R11, R6, R11, 0x2 ;  /* 0x0000000b060b7211 */ /* 0x000fe200078e10ff */
[----:B------:R-:W0:Y:S02]  /*0310*/  LDC.64 R2, c[0x0][0x380] ;  /* 0x0000e000ff027b82 */ /* 0x000e240000000a00 */
[----:B0-----:R-:W-:Y:S01]  /*0320*/  IMAD.WIDE.U32 R2, R9, 0x4, R2 ;  /* 0x0000000409027825 */ /* 0x001fe200078e0002 */
[----:B--2---:R-:W-:Y:S05]  /*0330*/  STS [R7], R4 ;  /* 0x0000000407007388 */ /* 0x004fea0000000800 */
[----:B------:R-:W-:Y:S06]  /*0340*/  BAR.SYNC.DEFER_BLOCKING 0x0 ;  /* 0x0000000000007b1d */ /* 0x000fec0000010000 */
[----:B------:R-:W0:Y:S04]  /*0350*/  LDS R11, [R11] ;  /* 0x000000000b0b7984 */ /* 0x000e280000000800 */
[----:B0-----:R-:W-:Y:S01]  /*0360*/  STG.E desc[UR4][R2.64], R11 ;  /* 0x0000000b02007986 */ /* 0x001fe2000c101904 */
[----:B------:R-:W-:Y:S05]  /*0370*/  EXIT ;  /* 0x000000000000794d */ /* 0x000fea0003800000 */
.L_x_0:
[----:B------:R-:W-:-:S00]  /*0380*/  BRA `(.L_x_0) ;  /* 0xfffffffc00fc7947 */ /* 0x000fc0000383ffff */
[----:B------:R-:W-:-:S00]  /*0390*/  NOP ;  /* 0x0000000000007918 */ /* 0x000fc00000000000 */
        /* <DEDUP_REMOVED lines=14> */
.L_x_3:


//--------------------- .text._Z16shared_transposePfS_ii --------------------------
	.section	.text._Z16shared_transposePfS_ii,"ax",@progbits
	.align	128
        .global         _Z16shared_transposePfS_ii
        .type           _Z16shared_transposePfS_ii,@function
        .size           _Z16shared_transposePfS_ii,(.L_x_4 - _Z16shared_transposePfS_ii)
        .other          _Z16shared_transposePfS_ii,@"STO_CUDA_ENTRY STV_DEFAULT"
_Z16shared_transposePfS_ii:
.text._Z16shared_transposePfS_ii:
[----:B------:R-:W-:Y:S01]  /*0000*/  LDC R1, c[0x0][0x37c] ;  /* 0x0000df00ff017b82 */ /* 0x000fe20000000800 */
[----:B------:R-:W0:Y:S01]  /*0010*/  LDCU UR4, c[0x0][0x360] ;  /* 0x00006c00ff0477ac */ /* 0x000e220008000800 */
[----:B------:R-:W0:Y:S01]  /*0020*/  S2R R0, SR_TID.X ;  /* 0x0000000000007919 */ /* 0x000e220000002100 */
[----:B------:R-:W-:Y:S01]  /*0030*/  HFMA2 R2, -RZ, RZ, 0, 0 ;  /* 0x00000000ff027431 */ /* 0x000fe200000001ff */
[----:B------:R-:W1:Y:S01]  /*0040*/  LDCU UR5, c[0x0][0x364] ;  /* 0x00006c80ff0577ac */ /* 0x000e620008000800 */
[----:B------:R-:W0:Y:S01]  /*0050*/  S2R R10, SR_TID.Y ;  /* 0x00000000000a7919 */ /* 0x000e220000002200 */
[----:B------:R-:W2:Y:S01]  /*0060*/  LDCU.64 UR6, c[0x0][0x390] ;  /* 0x00007200ff0677ac */ /* 0x000ea20008000a00 */
[----:B------:R-:W3:Y:S01]  /*0070*/  S2R R9, SR_CTAID.Y ;  /* 0x0000000000097919 */ /* 0x000ee20000002600 */
[----:B-1----:R-:W1:Y:S01]  /*0080*/  I2F.U32.RP R4, UR5 ;  /* 0x0000000500047d06 */ /* 0x002e620008209000 */
[----:B------:R-:W-:-:S07]  /*0090*/  ISETP.NE.U32.AND P2, PT, RZ, UR5, PT ;  /* 0x00000005ff007c0c */ /* 0x000fce000bf45070 */
[----:B-1----:R-:W1:Y:S02]  /*00a0*/  MUFU.RCP R4, R4 ;  /* 0x0000000400047308 */ /* 0x002e640000001000 */
[----:B-1----:R-:W-:-:S06]  /*00b0*/  IADD3 R3, PT, PT, R4, 0xffffffe, RZ ;  /* 0x0ffffffe04037810 */ /* 0x002fcc0007ffe0ff */
[----:B------:R-:W1:Y:S02]  /*00c0*/  F2I.FTZ.U32.TRUNC.NTZ R3, R3 ;  /* 0x0000000300037305 */ /* 0x000e64000021f000 */
[----:B-1----:R-:W-:-:S05]  /*00d0*/  IADD3 R5, PT, PT, RZ, -R3, RZ ;  /* 0x80000003ff057210 */ /* 0x002fca0007ffe0ff */
[----:B------:R-:W-:-:S04]  /*00e0*/  IMAD R5, R5, UR5, RZ ;  /* 0x0000000505057c24 */ /* 0x000fc8000f8e02ff */
[----:B------:R-:W-:Y:S02]  /*00f0*/  IMAD.HI.U32 R5, R3, R5, R2 ;  /* 0x0000000503057227 */ /* 0x000fe400078e0002 */
[----:B------:R-:W1:Y:S02]  /*0100*/  S2R R3, SR_CTAID.X ;  /* 0x0000000000037919 */ /* 0x000e640000002500 */
[----:B0-----:R-:W-:-:S04]  /*0110*/  IMAD R2, R10, UR4, R0 ;  /* 0x000000040a027c24 */ /* 0x001fc8000f8e0200 */
[----:B------:R-:W-:-:S05]  /*0120*/  IMAD.HI.U32 R4, R5, R2, RZ ;  /* 0x0000000205047227 */ /* 0x000fca00078e00ff */
[----:B------:R-:W-:-:S05]  /*0130*/  IADD3 R5, PT, PT, -R4, RZ, RZ ;  /* 0x000000ff04057210 */ /* 0x000fca0007ffe1ff */
[----:B------:R-:W-:-:S05]  /*0140*/  IMAD R5, R5, UR5, R2 ;  /* 0x0000000505057c24 */ /* 0x000fca000f8e0202 */
[----:B------:R-:W-:-:S13]  /*0150*/  ISETP.GE.U32.AND P0, PT, R5, UR5, PT ;  /* 0x0000000505007c0c */ /* 0x000fda000bf06070 */
[----:B------:R-:W-:Y:S01]  /*0160*/  @P0 VIADD R5, R5, -UR5 ;  /* 0x8000000505050c36 */ /* 0x000fe20008000000 */
[----:B------:R-:W-:-:S04]  /*0170*/  @P0 IADD3 R4, PT, PT, R4, 0x1, RZ ;  /* 0x0000000104040810 */ /* 0x000fc80007ffe0ff */
[----:B------:R-:W-:-:S13]  /*0180*/  ISETP.GE.U32.AND P1, PT, R5, UR5, PT ;  /* 0x0000000505007c0c */ /* 0x000fda000bf26070 */
[----:B------:R-:W-:Y:S02]  /*0190*/  @P1 IADD3 R4, PT, PT, R4, 0x1, RZ ;  /* 0x0000000104041810 */ /* 0x000fe40007ffe0ff */
[----:B------:R-:W-:-:S05]  /*01a0*/  @!P2 LOP3.LUT R4, RZ, UR5, RZ, 0x33, !PT ;  /* 0x00000005ff04ac12 */ /* 0x000fca000f8e33ff */
[--C-:B------:R-:W-:Y:S02]  /*01b0*/  IMAD.MOV R5, RZ, RZ, -R4.reuse ;  /* 0x000000ffff057224 */ /* 0x100fe400078e0a04 */
[----:B-1----:R-:W-:Y:S02]  /*01c0*/  IMAD R8, R3, UR4, R4 ;  /* 0x0000000403087c24 */ /* 0x002fe4000f8e0204 */
[----:B------:R-:W-:Y:S02]  /*01d0*/  IMAD R6, R5, UR5, R2 ;  /* 0x0000000505067c24 */ /* 0x000fe4000f8e0202 */
[----:B------:R-:W-:Y:S02]  /*01e0*/  IMAD R2, R3, UR4, R0 ;  /* 0x0000000403027c24 */ /* 0x000fe4000f8e0200 */
[C---:B---3--:R-:W-:Y:S02]  /*01f0*/  IMAD R7, R9.reuse, UR5, R6 ;  /* 0x0000000509077c24 */ /* 0x048fe4000f8e0206 */
[----:B------:R-:W-:-:S03]  /*0200*/  IMAD R3, R9, UR5, R10 ;  /* 0x0000000509037c24 */ /* 0x000fc6000f8e020a */
[----:B--2---:R-:W-:Y:S01]  /*0210*/  ISETP.GE.U32.AND P0, PT, R7, UR6, PT ;  /* 0x0000000607007c0c */ /* 0x004fe2000bf06070 */
[----:B------:R-:W-:Y:S02]  /*0220*/  IMAD R5, R3, UR6, R2 ;  /* 0x0000000603057c24 */ /* 0x000fe4000f8e0202 */
[C---:B------:R-:W-:Y:S01]  /*0230*/  IMAD R7, R8.reuse, UR7, R7 ;  /* 0x0000000708077c24 */ /* 0x040fe2000f8e0207 */
[----:B------:R-:W-:-:S13]  /*0240*/  ISETP.GE.U32.OR P0, PT, R8, UR7, P0 ;  /* 0x0000000708007c0c */ /* 0x000fda0008706470 */
[----:B------:R-:W-:Y:S05]  /*0250*/  @P0 EXIT ;  /* 0x000000000000094d */ /* 0x000fea0003800000 */
[----:B------:R-:W0:Y:S01]  /*0260*/  LDC.64 R2, c[0x0][0x388] ;  /* 0x0000e200ff027b82 */ /* 0x000e220000000a00 */
[----:B------:R-:W1:Y:S01]  /*0270*/  LDCU.64 UR6, c[0x0][0x358] ;  /* 0x00006b00ff0677ac */ /* 0x000e620008000a00 */
[----:B0-----:R-:W-:-:S05]  /*0280*/  IMAD.WIDE.U32 R2, R5, 0x4, R2 ;  /* 0x0000000405027825 */ /* 0x001fca00078e0002 */
[----:B-1----:R0:W2:Y:S01]  /*0290*/  LDG.E R5, desc[UR6][R2.64] ;  /* 0x0000000602057981 */ /* 0x0020a2000c1e1900 */
[----:B------:R-:W1:Y:S01]  /*02a0*/  S2UR UR5, SR_CgaCtaId ;  /* 0x00000000000579c3 */ /* 0x000e620000008800 */
[----:B------:R-:W-:-:S07]  /*02b0*/  UMOV UR4, 0x400 ;  /* 0x0000040000047882 */ /* 0x000fce0000000000 */
[----:B0-----:R-:W0:Y:S01]  /*02c0*/  LDC.64 R2, c[0x0][0x380] ;  /* 0x0000e000ff027b82 */ /* 0x001e220000000a00 */
[----:B-1----:R-:W-:-:S06]  /*02d0*/  ULEA UR4, UR5, UR4, 0x18 ;  /* 0x0000000405047291 */ /* 0x002fcc000f8ec0ff */
[----:B------:R-:W-:Y:S02]  /*02e0*/  LEA R9, R10, UR4, 0x7 ;  /* 0x000000040a097c11 */ /* 0x000fe4000f8e38ff */
[----:B------:R-:W-:Y:S01]  /*02f0*/  LEA R11, R6, UR4, 0x7 ;  /* 0x00000004060b7c11 */ /* 0x000fe2000f8e38ff */
[----:B0-----:R-:W-:Y:S01]  /*0300*/  IMAD.WIDE.U32 R2, R7, 0x4, R2 ;  /* 0x0000000407027825 */ /* 0x001fe200078e0002 */
[----:B------:R-:W-:Y:S02]  /*0310*/  LEA R0, R0, R9, 0x2 ;  /* 0x0000000900007211 */ /* 0x000fe400078e10ff */
[----:B------:R-:W-:-:S03]  /*0320*/  LEA R11, R4, R11, 0x2 ;  /* 0x0000000b040b7211 */ /* 0x000fc600078e10ff */
[----:B--2---:R-:W-:Y:S01]  /*0330*/  STS [R0], R5 ;  /* 0x0000000500007388 */ /* 0x004fe20000000800 */
[----:B------:R-:W-:Y:S06]  /*0340*/  BAR.SYNC.DEFER_BLOCKING 0x0 ;  /* 0x0000000000007b1d */ /* 0x000fec0000010000 */
[----:B------:R-:W0:Y:S04]  /*0350*/  LDS R11, [R11] ;  /* 0x000000000b0b7984 */ /* 0x000e280000000800 */
[----:B0-----:R-:W-:Y:S01]  /*0360*/  STG.E desc[UR6][R2.64], R11 ;  /* 0x0000000b02007986 */ /* 0x001fe2000c101906 */
[----:B------:R-:W-:Y:S05]  /*0370*/  EXIT ;  /* 0x000000000000794d */ /* 0x000fea0003800000 */
.L_x_1:
        /* <DEDUP_REMOVED lines=16> */
.L_x_4:


//--------------------- .text._Z9naiveGmemPfS_ii  --------------------------
	.section	.text._Z9naiveGmemPfS_ii,"ax",@progbits
	.align	128
        .global         _Z9naiveGmemPfS_ii
        .type           _Z9naiveGmemPfS_ii,@function
        .size           _Z9naiveGmemPfS_ii,(.L_x_5 - _Z9naiveGmemPfS_ii)
        .other          _Z9naiveGmemPfS_ii,@"STO_CUDA_ENTRY STV_DEFAULT"
_Z9naiveGmemPfS_ii:
.text._Z9naiveGmemPfS_ii:
[----:B------:R-:W-:Y:S01]  /*0000*/  LDC R1, c[0x0][0x37c] ;  /* 0x0000df00ff017b82 */ /* 0x000fe20000000800 */
[----:B------:R-:W0:Y:S01]  /*0010*/  S2R R7, SR_CTAID.Y ;  /* 0x0000000000077919 */ /* 0x000e220000002600 */
[----:B------:R-:W1:Y:S01]  /*0020*/  LDCU UR4, c[0x0][0x360] ;  /* 0x00006c00ff0477ac */ /* 0x000e620008000800 */
[----:B------:R-:W0:Y:S01]  /*0030*/  S2R R2, SR_TID.Y ;  /* 0x0000000000027919 */ /* 0x000e220000002200 */
[----:B------:R-:W0:Y:S01]  /*0040*/  LDCU UR5, c[0x0][0x364] ;  /* 0x00006c80ff0577ac */ /* 0x000e220008000800 */
[----:B------:R-:W1:Y:S01]  /*0050*/  S2R R0, SR_CTAID.X ;  /* 0x0000000000007919 */ /* 0x000e620000002500 */
[----:B------:R-:W2:Y:S01]  /*0060*/  LDCU.64 UR6, c[0x0][0x390] ;  /* 0x00007200ff0677ac */ /* 0x000ea20008000a00 */
[----:B------:R-:W1:Y:S01]  /*0070*/  S2R R3, SR_TID.X ;  /* 0x0000000000037919 */ /* 0x000e620000002100 */
[----:B0-----:R-:W-:-:S05]  /*0080*/  IMAD R7, R7, UR5, R2 ;  /* 0x0000000507077c24 */ /* 0x001fca000f8e0202 */
[----:B--2---:R-:W-:Y:S01]  /*0090*/  ISETP.GE.U32.AND P0, PT, R7, UR7, PT ;  /* 0x0000000707007c0c */ /* 0x004fe2000bf06070 */
[----:B-1----:R-:W-:-:S05]  /*00a0*/  IMAD R0, R0, UR4, R3 ;  /* 0x0000000400007c24 */ /* 0x002fca000f8e0203 */
[----:B------:R-:W-:-:S13]  /*00b0*/  ISETP.GE.U32.OR P0, PT, R0, UR6, P0 ;  /* 0x0000000600007c0c */ /* 0x000fda0008706470 */
[----:B------:R-:W-:Y:S05]  /*00c0*/  @P0 EXIT ;  /* 0x000000000000094d */ /* 0x000fea0003800000 */
[----:B------:R-:W0:Y:S01]  /*00d0*/  LDC.64 R2, c[0x0][0x388] ;  /* 0x0000e200ff027b82 */ /* 0x000e220000000a00 */
[----:B------:R-:W1:Y:S01]  /*00e0*/  LDCU.64 UR4, c[0x0][0x358] ;  /* 0x00006b00ff0477ac */ /* 0x000e620008000a00 */
[----:B------:R-:W-:-:S04]  /*00f0*/  IMAD R5, R7, UR6, R0 ;  /* 0x0000000607057c24 */ /* 0x000fc8000f8e0200 */
[----:B0-----:R-:W-:Y:S02]  /*0100*/  IMAD.WIDE.U32 R2, R5, 0x4, R2 ;  /* 0x0000000405027825 */ /* 0x001fe400078e0002 */
[----:B------:R-:W0:Y:S04]  /*0110*/  LDC.64 R4, c[0x0][0x380] ;  /* 0x0000e000ff047b82 */ /* 0x000e280000000a00 */
[----:B-1----:R-:W2:Y:S01]  /*0120*/  LDG.E R3, desc[UR4][R2.64] ;  /* 0x0000000402037981 */ /* 0x002ea2000c1e1900 */
[----:B------:R-:W-:-:S04]  /*0130*/  IMAD R7, R0, UR7, R7 ;  /* 0x0000000700077c24 */ /* 0x000fc8000f8e0207 */
[----:B0-----:R-:W-:-:S05]  /*0140*/  IMAD.WIDE.U32 R4, R7, 0x4, R4 ;  /* 0x0000000407047825 */ /* 0x001fca00078e0004 */
[----:B--2---:R-:W-:Y:S01]  /*0150*/  STG.E desc[UR4][R4.64], R3 ;  /* 0x0000000304007986 */ /* 0x004fe2000c101904 */
[----:B------:R-:W-:Y:S05]  /*0160*/  EXIT ;  /* 0x000000000000794d */ /* 0x000fea0003800000 */
.L_x_2:
        /* <DEDUP_REMOVED lines=9> */
.L_x_5:


//--------------------- .nv.shared._Z19sharedpad_transposePfS_ii --------------------------
	.section	.nv.shared._Z19sharedpad_transposePfS_ii,"aw",@nobits
	.sectionflags	@""
	.align	4
.nv.shared._Z19sharedpad_transposePfS_ii:
	.zero		2080


//--------------------- .nv.shared.reserved.0     --------------------------
	.section	.nv.shared.reserved.0,"aw",@nobits
	.weak		__nv_reservedSMEM_offset_0_alias
	.size		__nv_reservedSMEM_offset_0_alias, 0, 64
	.other		__nv_reservedSMEM_offset_0_alias,@"STO_CUDA_RESERVED_SHARED STV_DEFAULT"
__nv_reservedSMEM_offset_0_alias:
	.zero		0
	.zero		64


//--------------------- .nv.shared._Z16shared_transposePfS_ii --------------------------
	.section	.nv.shared._Z16shared_transposePfS_ii,"aw",@nobits
	.sectionflags	@""
	.align	4
.nv.shared._Z16shared_transposePfS_ii:
	.zero		2048


//--------------------- .nv.constant0._Z19sharedpad_transposePfS_ii --------------------------
	.section	.nv.constant0._Z19sharedpad_transposePfS_ii,"a",@progbits
	.sectionflags	@""
	.align	4
.nv.constant0._Z19sharedpad_transposePfS_ii:
	.zero		920


//--------------------- .nv.constant0._Z16shared_transposePfS_ii --------------------------
	.section	.nv.constant0._Z16shared_transposePfS_ii,"a",@progbits
	.sectionflags	@""
	.align	4
.nv.constant0._Z16shared_transposePfS_ii:
	.zero		920


//--------------------- .nv.constant0._Z9naiveGmemPfS_ii --------------------------
	.section	.nv.constant0._Z9naiveGmemPfS_ii,"a",@progbits
	.sectionflags	@""
	.align	4
.nv.constant0._Z9naiveGmemPfS_ii:
	.zero		920


//--------------------- SYMBOLS --------------------------

	.type		.nv.reservedSmem.offset0,@object
	.size		.nv.reservedSmem.offset0,0x4
	.type		.nv.reservedSmem.cap,@object
	.size		.nv.reservedSmem.cap,0x4
